//
// Generated by NVIDIA NVVM Compiler
//
// Compiler Build ID: CL-36424714
// Cuda compilation tools, release 13.0, V13.0.88
// Based on NVVM 20.0.0
//

.version 9.0
.target sm_100
.address_size 64

	// .globl	_Z3sgdPfS_S_ffi
// _ZZ3sgdPfS_S_ffiE2dw has been demoted
// _ZZ3sgdPfS_S_ffiE14weights_shared has been demoted
// _ZZ3sgdPfS_S_ffiE6dot_XW has been demoted

.visible .entry _Z3sgdPfS_S_ffi(
	.param .u64 .ptr .align 1 _Z3sgdPfS_S_ffi_param_0,
	.param .u64 .ptr .align 1 _Z3sgdPfS_S_ffi_param_1,
	.param .u64 .ptr .align 1 _Z3sgdPfS_S_ffi_param_2,
	.param .f32 _Z3sgdPfS_S_ffi_param_3,
	.param .f32 _Z3sgdPfS_S_ffi_param_4,
	.param .u32 _Z3sgdPfS_S_ffi_param_5
)
{
	.reg .pred 	%p<12>;
	.reg .b32 	%r<34>;
	.reg .b32 	%f<105>;
	.reg .b64 	%rd<23>;
	// demoted variable
	.shared .align 4 .b8 _ZZ3sgdPfS_S_ffiE2dw[48];
	// demoted variable
	.shared .align 4 .b8 _ZZ3sgdPfS_S_ffiE14weights_shared[48];
	// demoted variable
	.shared .align 4 .f32 _ZZ3sgdPfS_S_ffiE6dot_XW;
	ld.param.u64 	%rd14, [_Z3sgdPfS_S_ffi_param_0];
	ld.param.u64 	%rd15, [_Z3sgdPfS_S_ffi_param_1];
	ld.param.u64 	%rd13, [_Z3sgdPfS_S_ffi_param_2];
	ld.param.f32 	%f31, [_Z3sgdPfS_S_ffi_param_3];
	ld.param.f32 	%f32, [_Z3sgdPfS_S_ffi_param_4];
	ld.param.u32 	%r20, [_Z3sgdPfS_S_ffi_param_5];
	cvta.to.global.u64 	%rd1, %rd15;
	cvta.to.global.u64 	%rd2, %rd14;
	mov.u32 	%r21, %ctaid.x;
	mov.u32 	%r22, %ntid.x;
	mov.u32 	%r1, %tid.x;
	mad.lo.s32 	%r2, %r21, %r22, %r1;
	setp.gt.s32 	%p1, %r2, 11;
	@%p1 bra 	$L__BB0_24;
	cvta.to.global.u64 	%rd16, %rd13;
	mul.wide.s32 	%rd17, %r2, 4;
	add.s64 	%rd3, %rd16, %rd17;
	ld.global.f32 	%f33, [%rd3];
	shl.b32 	%r23, %r1, 2;
	mov.u32 	%r24, _ZZ3sgdPfS_S_ffiE14weights_shared;
	add.s32 	%r3, %r24, %r23;
	st.shared.f32 	[%r3], %f33;
	bar.sync 	0;
	setp.lt.s32 	%p2, %r20, 1;
	@%p2 bra 	$L__BB0_23;
	shl.b32 	%r26, %r2, 2;
	mov.u32 	%r27, _ZZ3sgdPfS_S_ffiE2dw;
	add.s32 	%r4, %r27, %r26;
	add.s32 	%r5, %r27, %r23;
	and.b32  	%r6, %r20, 3;
	setp.lt.u32 	%p3, %r20, 4;
	mov.b32 	%r31, 0;
	@%p3 bra 	$L__BB0_17;
	and.b32  	%r31, %r20, 2147483644;
	neg.s32 	%r30, %r31;
	add.s64 	%rd4, %rd2, 96;
	add.s64 	%rd21, %rd1, 8;
	mov.u32 	%r29, %r2;
$L__BB0_4:
	mul.wide.s32 	%rd18, %r29, 4;
	add.s64 	%rd7, %rd4, %rd18;
	ld.global.f32 	%f34, [%rd7+-96];
	ld.shared.f32 	%f35, [%r3];
	mul.f32 	%f36, %f34, %f35;
	atom.shared.add.f32 	%f37, [_ZZ3sgdPfS_S_ffiE6dot_XW], %f36;
	ld.global.f32 	%f1, [%rd21+-8];
	ld.shared.f32 	%f38, [_ZZ3sgdPfS_S_ffiE6dot_XW];
	mul.f32 	%f39, %f1, %f38;
	setp.geu.f32 	%p4, %f39, 0f3F800000;
	@%p4 bra 	$L__BB0_6;
	ld.shared.f32 	%f96, [%r3];
	mul.f32 	%f40, %f31, %f1;
	ld.global.f32 	%f41, [%rd7+-96];
	mul.f32 	%f42, %f40, %f41;
	sub.f32 	%f95, %f96, %f42;
	bra.uni 	$L__BB0_7;
$L__BB0_6:
	ld.shared.f32 	%f95, [%r3];
	mov.f32 	%f96, %f95;
$L__BB0_7:
	st.shared.f32 	[%r4], %f95;
	ld.shared.f32 	%f43, [%r5];
	mul.f32 	%f44, %f32, %f43;
	sub.f32 	%f45, %f96, %f44;
	st.shared.f32 	[%r3], %f45;
	bar.sync 	0;
	ld.global.f32 	%f46, [%rd7+-48];
	ld.shared.f32 	%f47, [%r3];
	mul.f32 	%f48, %f46, %f47;
	atom.shared.add.f32 	%f49, [_ZZ3sgdPfS_S_ffiE6dot_XW], %f48;
	ld.global.f32 	%f7, [%rd21+-4];
	ld.shared.f32 	%f50, [_ZZ3sgdPfS_S_ffiE6dot_XW];
	mul.f32 	%f51, %f7, %f50;
	setp.lt.f32 	%p5, %f51, 0f3F800000;
	@%p5 bra 	$L__BB0_9;
	ld.shared.f32 	%f97, [%r3];
	mov.f32 	%f98, %f97;
	bra.uni 	$L__BB0_10;
$L__BB0_9:
	ld.shared.f32 	%f98, [%r3];
	mul.f32 	%f52, %f31, %f7;
	ld.global.f32 	%f53, [%rd7+-48];
	mul.f32 	%f54, %f52, %f53;
	sub.f32 	%f97, %f98, %f54;
$L__BB0_10:
	st.shared.f32 	[%r4], %f97;
	ld.shared.f32 	%f55, [%r5];
	mul.f32 	%f56, %f32, %f55;
	sub.f32 	%f57, %f98, %f56;
	st.shared.f32 	[%r3], %f57;
	bar.sync 	0;
	ld.global.f32 	%f58, [%rd7];
	ld.shared.f32 	%f59, [%r3];
	mul.f32 	%f60, %f58, %f59;
	atom.shared.add.f32 	%f61, [_ZZ3sgdPfS_S_ffiE6dot_XW], %f60;
	ld.global.f32 	%f13, [%rd21];
	ld.shared.f32 	%f62, [_ZZ3sgdPfS_S_ffiE6dot_XW];
	mul.f32 	%f63, %f13, %f62;
	setp.lt.f32 	%p6, %f63, 0f3F800000;
	@%p6 bra 	$L__BB0_12;
	ld.shared.f32 	%f99, [%r3];
	mov.f32 	%f100, %f99;
	bra.uni 	$L__BB0_13;
$L__BB0_12:
	ld.shared.f32 	%f100, [%r3];
	mul.f32 	%f64, %f31, %f13;
	ld.global.f32 	%f65, [%rd7];
	mul.f32 	%f66, %f64, %f65;
	sub.f32 	%f99, %f100, %f66;
$L__BB0_13:
	st.shared.f32 	[%r4], %f99;
	ld.shared.f32 	%f67, [%r5];
	mul.f32 	%f68, %f32, %f67;
	sub.f32 	%f69, %f100, %f68;
	st.shared.f32 	[%r3], %f69;
	bar.sync 	0;
	ld.global.f32 	%f70, [%rd7+48];
	ld.shared.f32 	%f71, [%r3];
	mul.f32 	%f72, %f70, %f71;
	atom.shared.add.f32 	%f73, [_ZZ3sgdPfS_S_ffiE6dot_XW], %f72;
	ld.global.f32 	%f19, [%rd21+4];
	ld.shared.f32 	%f74, [_ZZ3sgdPfS_S_ffiE6dot_XW];
	mul.f32 	%f75, %f19, %f74;
	setp.lt.f32 	%p7, %f75, 0f3F800000;
	@%p7 bra 	$L__BB0_15;
	ld.shared.f32 	%f101, [%r3];
	mov.f32 	%f102, %f101;
	bra.uni 	$L__BB0_16;
$L__BB0_15:
	ld.shared.f32 	%f102, [%r3];
	mul.f32 	%f76, %f31, %f19;
	ld.global.f32 	%f77, [%rd7+48];
	mul.f32 	%f78, %f76, %f77;
	sub.f32 	%f101, %f102, %f78;
$L__BB0_16:
	st.shared.f32 	[%r4], %f101;
	ld.shared.f32 	%f79, [%r5];
	mul.f32 	%f80, %f32, %f79;
	sub.f32 	%f81, %f102, %f80;
	st.shared.f32 	[%r3], %f81;
	bar.sync 	0;
	add.s32 	%r30, %r30, 4;
	add.s32 	%r29, %r29, 48;
	add.s64 	%rd21, %rd21, 16;
	setp.ne.s32 	%p8, %r30, 0;
	@%p8 bra 	$L__BB0_4;
$L__BB0_17:
	setp.eq.s32 	%p9, %r6, 0;
	@%p9 bra 	$L__BB0_23;
	mul.wide.u32 	%rd19, %r31, 4;
	add.s64 	%rd22, %rd1, %rd19;
	mad.lo.s32 	%r33, %r31, 12, %r2;
	neg.s32 	%r32, %r6;
$L__BB0_19:
	.pragma "nounroll";
	mul.wide.s32 	%rd20, %r33, 4;
	add.s64 	%rd11, %rd2, %rd20;
	ld.global.f32 	%f82, [%rd11];
	ld.shared.f32 	%f83, [%r3];
	mul.f32 	%f84, %f82, %f83;
	atom.shared.add.f32 	%f85, [_ZZ3sgdPfS_S_ffiE6dot_XW], %f84;
	ld.global.f32 	%f25, [%rd22];
	ld.shared.f32 	%f86, [_ZZ3sgdPfS_S_ffiE6dot_XW];
	mul.f32 	%f87, %f25, %f86;
	setp.lt.f32 	%p10, %f87, 0f3F800000;
	@%p10 bra 	$L__BB0_21;
	ld.shared.f32 	%f103, [%r3];
	mov.f32 	%f104, %f103;
	bra.uni 	$L__BB0_22;
$L__BB0_21:
	ld.shared.f32 	%f104, [%r3];
	mul.f32 	%f88, %f31, %f25;
	ld.global.f32 	%f89, [%rd11];
	mul.f32 	%f90, %f88, %f89;
	sub.f32 	%f103, %f104, %f90;
$L__BB0_22:
	st.shared.f32 	[%r4], %f103;
	ld.shared.f32 	%f91, [%r5];
	mul.f32 	%f92, %f32, %f91;
	sub.f32 	%f93, %f104, %f92;
	st.shared.f32 	[%r3], %f93;
	bar.sync 	0;
	add.s64 	%rd22, %rd22, 4;
	add.s32 	%r33, %r33, 12;
	add.s32 	%r32, %r32, 1;
	setp.ne.s32 	%p11, %r32, 0;
	@%p11 bra 	$L__BB0_19;
$L__BB0_23:
	bar.sync 	0;
	ld.shared.f32 	%f94, [%r3];
	st.global.f32 	[%rd3], %f94;
$L__BB0_24:
	ret;

}


// ===== COMPILED SASS (sm_100) =====

	.target	sm_100

	.elftype	@"ET_EXEC"


//--------------------- .note.nv.tkinfo           --------------------------
	.section	.note.nv.tkinfo,"",@"SHT_NOTE"
	.sectionflags	@"SHF_NOTE_NV_TKINFO"
	.tkinfo
        /*0018*/ 	.word	0x00000002
        /*0030*/ 	.string	""
        /*0030*/ 	.string	"ptxas"
        /*0030*/ 	.string	"Cuda compilation tools, release 13.0, V13.0.88"
        /*0030*/ 	.string	"Build cuda_13.0.r13.0/compiler.36424714_0"
        /*0030*/ 	.string	"-arch sm_100 -m 64 "



//--------------------- .note.nv.cuinfo           --------------------------
	.section	.note.nv.cuinfo,"",@"SHT_NOTE"
	.sectionflags	@"SHF_NOTE_NV_CUINFO"
        /*0018*/ 	.short	0x0002
        /*001a*/ 	.short	0x0064
        /*001c*/ 	.short	0x0082
	.zero		2


//--------------------- .nv.info                  --------------------------
	.section	.nv.info,"",@"SHT_CUDA_INFO"
	.align	4


	//----- nvinfo : EIATTR_REGCOUNT
	.align		4
        /*0000*/ 	.byte	0x04, 0x2f
        /*0002*/ 	.short	(.L_1 - .L_0)
	.align		4
.L_0:
        /*0004*/ 	.word	index@(_Z3sgdPfS_S_ffi)
        /*0008*/ 	.word	0x00000014


	//----- nvinfo : EIATTR_FRAME_SIZE
	.align		4
.L_1:
        /*000c*/ 	.byte	0x04, 0x11
        /*000e*/ 	.short	(.L_3 - .L_2)
	.align		4
.L_2:
        /*0010*/ 	.word	index@(_Z3sgdPfS_S_ffi)
        /*0014*/ 	.word	0x00000000


	//----- nvinfo : EIATTR_MIN_STACK_SIZE
	.align		4
.L_3:
        /*0018*/ 	.byte	0x04, 0x12
        /*001a*/ 	.short	(.L_5 - .L_4)
	.align		4
.L_4:
        /*001c*/ 	.word	index@(_Z3sgdPfS_S_ffi)
        /*0020*/ 	.word	0x00000000
.L_5:


//--------------------- .nv.compat                --------------------------
	.section	.nv.compat,"",@"SHT_CUDA_COMPAT_INFO"
	.align	4
        /*0000*/ 	.byte	0x02, 0x09, 0x00, 0x00, 0x02, 0x02, 0x01, 0x00, 0x02, 0x05, 0x05, 0x00, 0x03, 0x07, 0x01, 0x01
        /*0010*/ 	.byte	0x02, 0x03, 0x00, 0x00, 0x02, 0x06, 0x01, 0x00, 0x04, 0x0b, 0x08, 0x00, 0x01, 0x00, 0x00, 0x00
        /*0020*/ 	.byte	0x00, 0x00, 0x00, 0x00


//--------------------- .nv.info._Z3sgdPfS_S_ffi  --------------------------
	.section	.nv.info._Z3sgdPfS_S_ffi,"",@"SHT_CUDA_INFO"
	.sectionflags	@""
	.align	4


	//----- nvinfo : EIATTR_CUDA_API_VERSION
	.align		4
        /*0000*/ 	.byte	0x04, 0x37
        /*0002*/ 	.short	(.L_7 - .L_6)
.L_6:
        /*0004*/ 	.word	0x00000082


	//----- nvinfo : EIATTR_KPARAM_INFO
	.align		4
.L_7:
        /*0008*/ 	.byte	0x04, 0x17
        /*000a*/ 	.short	(.L_9 - .L_8)
.L_8:
        /*000c*/ 	.word	0x00000000
        /*0010*/ 	.short	0x0005
        /*0012*/ 	.short	0x0020
        /*0014*/ 	.byte	0x00, 0xf0, 0x11, 0x00


	//----- nvinfo : EIATTR_KPARAM_INFO
	.align		4
.L_9:
        /*0018*/ 	.byte	0x04, 0x17
        /*001a*/ 	.short	(.L_11 - .L_10)
.L_10:
        /*001c*/ 	.word	0x00000000
        /*0020*/ 	.short	0x0004
        /*0022*/ 	.short	0x001c
        /*0024*/ 	.byte	0x00, 0xf0, 0x11, 0x00


	//----- nvinfo : EIATTR_KPARAM_INFO
	.align		4
.L_11:
        /*0028*/ 	.byte	0x04, 0x17
        /*002a*/ 	.short	(.L_13 - .L_12)
.L_12:
        /*002c*/ 	.word	0x00000000
        /*0030*/ 	.short	0x0003
        /*0032*/ 	.short	0x0018
        /*0034*/ 	.byte	0x00, 0xf0, 0x11, 0x00


	//----- nvinfo : EIATTR_KPARAM_INFO
	.align		4
.L_13:
        /*0038*/ 	.byte	0x04, 0x17
        /*003a*/ 	.short	(.L_15 - .L_14)
.L_14:
        /*003c*/ 	.word	0x00000000
        /*0040*/ 	.short	0x0002
        /*0042*/ 	.short	0x0010
        /*0044*/ 	.byte	0x00, 0xf5, 0x21, 0x00


	//----- nvinfo : EIATTR_KPARAM_INFO
	.align		4
.L_15:
        /*0048*/ 	.byte	0x04, 0x17
        /*004a*/ 	.short	(.L_17 - .L_16)
.L_16:
        /*004c*/ 	.word	0x00000000
        /*0050*/ 	.short	0x0001
        /*0052*/ 	.short	0x0008
        /*0054*/ 	.byte	0x00, 0xf5, 0x21, 0x00


	//----- nvinfo : EIATTR_KPARAM_INFO
	.align		4
.L_17:
        /*0058*/ 	.byte	0x04, 0x17
        /*005a*/ 	.short	(.L_19 - .L_18)
.L_18:
        /*005c*/ 	.word	0x00000000
        /*0060*/ 	.short	0x0000
        /*0062*/ 	.short	0x0000
        /*0064*/ 	.byte	0x00, 0xf5, 0x21, 0x00


	//----- nvinfo : EIATTR_SPARSE_MMA_MASK
	.align		4
.L_19:
        /*0068*/ 	.byte	0x03, 0x50
        /*006a*/ 	.short	0x0000


	//----- nvinfo : EIATTR_MAXREG_COUNT
	.align		4
        /*006c*/ 	.byte	0x03, 0x1b
        /*006e*/ 	.short	0x00ff


	//----- nvinfo : EIATTR_NUM_BARRIERS
	.align		4
        /*0070*/ 	.byte	0x02, 0x4c
        /*0072*/ 	.byte	0x01
	.zero		1


	//----- nvinfo : EIATTR_MERCURY_ISA_VERSION
	.align		4
        /*0074*/ 	.byte	0x03, 0x5f
        /*0076*/ 	.short	0x0101


	//----- nvinfo : EIATTR_VRC_CTA_INIT_COUNT
	.align		4
        /*0078*/ 	.byte	0x02, 0x4a
	.zero		1
	.zero		1


	//----- nvinfo : EIATTR_EXIT_INSTR_OFFSETS
	.align		4
        /*007c*/ 	.byte	0x04, 0x1c
        /*007e*/ 	.short	(.L_21 - .L_20)


	//   ....[0]....
.L_20:
        /*0080*/ 	.word	0x00000060


	//   ....[1]....
        /*0084*/ 	.word	0x00000cb0


	//----- nvinfo : EIATTR_CRS_STACK_SIZE
	.align		4
.L_21:
        /*0088*/ 	.byte	0x04, 0x1e
        /*008a*/ 	.short	(.L_23 - .L_22)
.L_22:
        /*008c*/ 	.word	0x00000000


	//----- nvinfo : EIATTR_CBANK_PARAM_SIZE
	.align		4
.L_23:
        /*0090*/ 	.byte	0x03, 0x19
        /*0092*/ 	.short	0x0024


	//----- nvinfo : EIATTR_PARAM_CBANK
	.align		4
        /*0094*/ 	.byte	0x04, 0x0a
        /*0096*/ 	.short	(.L_25 - .L_24)
	.align		4
.L_24:
        /*0098*/ 	.word	index@(.nv.constant0._Z3sgdPfS_S_ffi)
        /*009c*/ 	.short	0x0380
        /*009e*/ 	.short	0x0024


	//----- nvinfo : EIATTR_SW_WAR
	.align		4
.L_25:
        /*00a0*/ 	.byte	0x04, 0x36
        /*00a2*/ 	.short	(.L_27 - .L_26)
.L_26:
        /*00a4*/ 	.word	0x00000008
.L_27:


//--------------------- .nv.callgraph             --------------------------
	.section	.nv.callgraph,"",@"SHT_CUDA_CALLGRAPH"
	.align	4
	.sectionentsize	8
	.align		4
        /*0000*/ 	.word	0x00000000
	.align		4
        /*0004*/ 	.word	0xffffffff
	.align		4
        /*0008*/ 	.word	0x00000000
	.align		4
        /*000c*/ 	.word	0xfffffffe
	.align		4
        /*0010*/ 	.word	0x00000000
	.align		4
        /*0014*/ 	.word	0xfffffffd
	.align		4
        /*0018*/ 	.word	0x00000000
	.align		4
        /*001c*/ 	.word	0xfffffffc


//--------------------- .text._Z3sgdPfS_S_ffi     --------------------------
	.section	.text._Z3sgdPfS_S_ffi,"ax",@progbits
	.align	128
        .global         _Z3sgdPfS_S_ffi
        .type           _Z3sgdPfS_S_ffi,@function
        .size           _Z3sgdPfS_S_ffi,(.L_x_15 - _Z3sgdPfS_S_ffi)
        .other          _Z3sgdPfS_S_ffi,@"STO_CUDA_ENTRY STV_DEFAULT"
_Z3sgdPfS_S_ffi:
.text._Z3sgdPfS_S_ffi:
[----:B------:R-:W-:Y:S01]  /*0000*/  LDC R1, c[0x0][0x37c] ;  /* 0x0000df00ff017b82 */ /* 0x000fe20000000800 */
[----:B------:R-:W0:Y:S07]  /*0010*/  S2R R7, SR_TID.X ;  /* 0x0000000000077919 */ /* 0x000e2e0000002100 */
[----:B------:R-:W0:Y:S08]  /*0020*/  S2UR UR4, SR_CTAID.X ;  /* 0x00000000000479c3 */ /* 0x000e300000002500 */
[----:B------:R-:W0:Y:S02]  /*0030*/  LDC R10, c[0x0][0x360] ;  /* 0x0000d800ff0a7b82 */ /* 0x000e240000000800 */
[----:B0-----:R-:W-:-:S05]  /*0040*/  IMAD R10, R10, UR4, R7 ;  /* 0x000000040a0a7c24 */ /* 0x001fca000f8e0207 */
[----:B------:R-:W-:-:S13]  /*0050*/  ISETP.GT.AND P0, PT, R10, 0xb, PT ;  /* 0x0000000b0a00780c */ /* 0x000fda0003f04270 */
[----:B------:R-:W-:Y:S05]  /*0060*/  @P0 EXIT ;  /* 0x000000000000094d */ /* 0x000fea0003800000 */
[----:B------:R-:W0:Y:S01]  /*0070*/  LDC.64 R2, c[0x0][0x390] ;  /* 0x0000e400ff027b82 */ /* 0x000e220000000a00 */
[----:B------:R-:W1:Y:S01]  /*0080*/  LDCU.64 UR18, c[0x0][0x358] ;  /* 0x00006b00ff1277ac */ /* 0x000e620008000a00 */
[----:B0-----:R-:W-:-:S05]  /*0090*/  IMAD.WIDE R2, R10, 0x4, R2 ;  /* 0x000000040a027825 */ /* 0x001fca00078e0202 */
[----:B-1----:R-:W2:Y:S01]  /*00a0*/  LDG.E R5, desc[UR18][R2.64] ;  /* 0x0000001202057981 */ /* 0x002ea2000c1e1900 */
[----:B------:R-:W0:Y:S01]  /*00b0*/  S2UR UR7, SR_CgaCtaId ;  /* 0x00000000000779c3 */ /* 0x000e220000008800 */
[----:B------:R-:W-:Y:S02]  /*00c0*/  UMOV UR4, 0x400 ;  /* 0x0000040000047882 */ /* 0x000fe40000000000 */
[----:B------:R-:W-:-:S04]  /*00d0*/  UIADD3 UR5, UPT, UPT, UR4, 0x30, URZ ;  /* 0x0000003004057890 */ /* 0x000fc8000fffe0ff */
[----:B0-----:R-:W-:-:S06]  /*00e0*/  ULEA UR5, UR7, UR5, 0x18 ;  /* 0x0000000507057291 */ /* 0x001fcc000f8ec0ff */
[----:B------:R-:W-:-:S05]  /*00f0*/  LEA R0, R7, UR5, 0x2 ;  /* 0x0000000507007c11 */ /* 0x000fca000f8e10ff */
[----:B------:R-:W0:Y:S02]  /*0100*/  LDCU UR5, c[0x0][0x3a0] ;  /* 0x00007400ff0577ac */ /* 0x000e240008000800 */
[----:B0-----:R-:W-:Y:S01]  /*0110*/  UISETP.GE.AND UP0, UPT, UR5, 0x1, UPT ;  /* 0x000000010500788c */ /* 0x001fe2000bf06270 */
[----:B--2---:R0:W-:Y:S01]  /*0120*/  STS [R0], R5 ;  /* 0x0000000500007388 */ /* 0x0041e20000000800 */
[----:B------:R-:W-:Y:S07]  /*0130*/  BAR.SYNC.DEFER_BLOCKING 0x0 ;  /* 0x0000000000007b1d */ /* 0x000fee0000010000 */
[----:B------:R-:W-:Y:S05]  /*0140*/  BRA.U !UP0, `(.L_x_0) ;  /* 0x0000000908cc7547 */ /* 0x000fea000b800000 */
[----:B------:R-:W-:Y:S01]  /*0150*/  UISETP.GE.U32.AND UP0, UPT, UR5, 0x4, UPT ;  /* 0x000000040500788c */ /* 0x000fe2000bf06070 */
[----:B------:R-:W-:Y:S01]  /*0160*/  HFMA2 R11, -RZ, RZ, 0, 0 ;  /* 0x00000000ff0b7431 */ /* 0x000fe200000001ff */
[----:B------:R-:W-:Y:S02]  /*0170*/  ULEA UR16, UR7, UR4, 0x18 ;  /* 0x0000000407107291 */ /* 0x000fe4000f8ec0ff */
[----:B------:R-:W-:-:S04]  /*0180*/  ULOP3.LUT UR17, UR5, 0x3, URZ, 0xc0, !UPT ;  /* 0x0000000305117892 */ /* 0x000fc8000f8ec0ff */
[----:B------:R-:W-:Y:S02]  /*0190*/  LEA R4, R7, UR16, 0x2 ;  /* 0x0000001007047c11 */ /* 0x000fe4000f8e10ff */
[----:B0-----:R-:W-:Y:S01]  /*01a0*/  LEA R5, R10, UR16, 0x2 ;  /* 0x000000100a057c11 */ /* 0x001fe2000f8e10ff */
[----:B------:R-:W-:Y:S06]  /*01b0*/  BRA.U !UP0, `(.L_x_1) ;  /* 0x0000000908087547 */ /* 0x000fec000b800000 */
[----:B------:R-:W0:Y:S01]  /*01c0*/  LDCU.128 UR12, c[0x0][0x380] ;  /* 0x00007000ff0c77ac */ /* 0x000e220008000c00 */
[----:B------:R-:W-:Y:S01]  /*01d0*/  MOV R12, R10 ;  /* 0x0000000a000c7202 */ /* 0x000fe20000000f00 */
[----:B------:R-:W-:Y:S02]  /*01e0*/  ULOP3.LUT UR5, UR5, 0x7ffffffc, URZ, 0xc0, !UPT ;  /* 0x7ffffffc05057892 */ /* 0x000fe4000f8ec0ff */
[----:B------:R-:W-:-:S04]  /*01f0*/  UIADD3 UR4, UPT, UPT, UR4, 0x60, URZ ;  /* 0x0000006004047890 */ /* 0x000fc8000fffe0ff */
[----:B------:R-:W-:Y:S01]  /*0200*/  MOV R11, UR5 ;  /* 0x00000005000b7c02 */ /* 0x000fe20008000f00 */
[----:B------:R-:W-:Y:S02]  /*0210*/  ULEA UR6, UR7, UR4, 0x18 ;  /* 0x0000000407067291 */ /* 0x000fe4000f8ec0ff */
[----:B0-----:R-:W-:Y:S02]  /*0220*/  UIADD3 UR8, UP1, UPT, UR14, 0x8, URZ ;  /* 0x000000080e087890 */ /* 0x001fe4000ff3e0ff */
[----:B------:R-:W-:Y:S02]  /*0230*/  UIADD3 UR10, UP0, UPT, UR12, 0x60, URZ ;  /* 0x000000600c0a7890 */ /* 0x000fe4000ff1e0ff */
[----:B------:R-:W-:Y:S02]  /*0240*/  UIADD3.X UR9, UPT, UPT, URZ, UR15, URZ, UP1, !UPT ;  /* 0x0000000fff097290 */ /* 0x000fe40008ffe4ff */
[----:B------:R-:W-:Y:S01]  /*0250*/  MOV R15, UR8 ;  /* 0x00000008000f7c02 */ /* 0x000fe20008000f00 */
[----:B------:R-:W-:-:S02]  /*0260*/  UIADD3.X UR11, UPT, UPT, URZ, UR13, URZ, UP0, !UPT ;  /* 0x0000000dff0b7290 */ /* 0x000fc400087fe4ff */
[----:B------:R-:W-:Y:S01]  /*0270*/  UIADD3 UR12, UPT, UPT, -UR5, URZ, URZ ;  /* 0x000000ff050c7290 */ /* 0x000fe2000fffe1ff */
[----:B------:R-:W-:-:S11]  /*0280*/  MOV R16, UR9 ;  /* 0x0000000900107c02 */ /* 0x000fd60008000f00 */
.L_x_10:
[----:B------:R-:W-:Y:S01]  /*0290*/  MOV R6, UR10 ;  /* 0x0000000a00067c02 */ /* 0x000fe20008000f00 */
[----:B0-----:R-:W0:Y:S01]  /*02a0*/  LDS R9, [R0] ;  /* 0x0000000000097984 */ /* 0x001e220000000800 */
[----:B------:R-:W-:-:S03]  /*02b0*/  MOV R7, UR11 ;  /* 0x0000000b00077c02 */ /* 0x000fc60008000f00 */
[----:B------:R-:W-:-:S05]  /*02c0*/  IMAD.WIDE R6, R12, 0x4, R6 ;  /* 0x000000040c067825 */ /* 0x000fca00078e0206 */
[----:B------:R-:W0:Y:S01]  /*02d0*/  LDG.E R8, desc[UR18][R6.64+-0x60] ;  /* 0xffffa01206087981 */ /* 0x000e22000c1e1900 */
[----:B------:R-:W-:Y:S01]  /*02e0*/  BSSY.RECONVERGENT B0, `(.L_x_2) ;  /* 0x0000009000007945 */ /* 0x000fe20003800200 */
[----:B0-----:R-:W-:Y:S01]  /*02f0*/  FMUL R13, R8, R9 ;  /* 0x00000009080d7220 */ /* 0x001fe20000400000 */
[----:B------:R-:W-:Y:S02]  /*0300*/  MOV R8, R15 ;  /* 0x0000000f00087202 */ /* 0x000fe40000000f00 */
[----:B------:R-:W-:-:S07]  /*0310*/  MOV R9, R16 ;  /* 0x0000001000097202 */ /* 0x000fce0000000f00 */
.L_x_3:
[----:B------:R-:W0:Y:S01]  /*0320*/  LDS R14, [UR6] ;  /* 0x00000006ff0e7984 */ /* 0x000e220008000800 */
[----:B------:R-:W-:Y:S01]  /*0330*/  MOV R16, UR6 ;  /* 0x0000000600107c02 */ /* 0x000fe20008000f00 */
[----:B0-----:R-:W-:-:S05]  /*0340*/  FADD R15, R13, R14 ;  /* 0x0000000e0d0f7221 */ /* 0x001fca0000000000 */
[----:B------:R-:W0:Y:S02]  /*0350*/  ATOMS.CAST.SPIN P0, [R16], R14, R15 ;  /* 0x0000000e1000758d */ /* 0x000e24000180000f */
[----:B0-----:R-:W-:Y:S05]  /*0360*/  @!P0 BRA `(.L_x_3) ;  /* 0xfffffffc00ec8947 */ /* 0x001fea000383ffff */
[----:B------:R-:W-:Y:S05]  /*0370*/  BSYNC.RECONVERGENT B0 ;  /* 0x0000000000007941 */ /* 0x000fea0003800200 */
.L_x_2:
[----:B------:R-:W2:Y:S01]  /*0380*/  LDG.E R16, desc[UR18][R8.64+-0x8] ;  /* 0xfffff81208107981 */ /* 0x000ea2000c1e1900 */
[----:B------:R-:W0:Y:S03]  /*0390*/  LDCU UR5, c[0x0][0x39c] ;  /* 0x00007380ff0577ac */ /* 0x000e260008000800 */
[----:B------:R-:W2:Y:S02]  /*03a0*/  LDS R13, [UR16+0x60] ;  /* 0x00006010ff0d7984 */ /* 0x000ea40008000800 */
[----:B--2---:R-:W-:-:S05]  /*03b0*/  FMUL R13, R16, R13 ;  /* 0x0000000d100d7220 */ /* 0x004fca0000400000 */
[----:B------:R-:W-:Y:S02]  /*03c0*/  FSETP.GEU.AND P0, PT, R13, 1, PT ;  /* 0x3f8000000d00780b */ /* 0x000fe40003f0e000 */
[----:B------:R-:W1:Y:S11]  /*03d0*/  LDS R13, [R0] ;  /* 0x00000000000d7984 */ /* 0x000e760000000800 */
[----:B------:R-:W1:Y:S01]  /*03e0*/  @!P0 LDG.E R15, desc[UR18][R6.64+-0x60] ;  /* 0xffffa012060f8981 */ /* 0x000e62000c1e1900 */
[----:B------:R-:W2:Y:S02]  /*03f0*/  @!P0 LDC R14, c[0x0][0x398] ;  /* 0x0000e600ff0e8b82 */ /* 0x000ea40000000800 */
[----:B--2---:R-:W-:-:S04]  /*0400*/  @!P0 FMUL R14, R16, R14 ;  /* 0x0000000e100e8220 */ /* 0x004fc80000400000 */
[----:B-1----:R-:W-:Y:S01]  /*0410*/  @!P0 FFMA R14, -R14, R15, R13 ;  /* 0x0000000f0e0e8223 */ /* 0x002fe2000000010d */
[----:B------:R-:W-:-:S05]  /*0420*/  @P0 MOV R14, R13 ;  /* 0x0000000d000e0202 */ /* 0x000fca0000000f00 */
[----:B------:R-:W-:Y:S04]  /*0430*/  STS [R5], R14 ;  /* 0x0000000e05007388 */ /* 0x000fe80000000800 */
[----:B------:R-:W0:Y:S02]  /*0440*/  LDS R16, [R4] ;  /* 0x0000000004107984 */ /* 0x000e240000000800 */
[----:B0-----:R-:W-:-:S05]  /*0450*/  FFMA R13, -R16, UR5, R13 ;  /* 0x00000005100d7c23 */ /* 0x001fca000800010d */
[----:B------:R-:W-:Y:S01]  /*0460*/  STS [R0], R13 ;  /* 0x0000000d00007388 */ /* 0x000fe20000000800 */
[----:B------:R-:W-:Y:S06]  /*0470*/  BAR.SYNC.DEFER_BLOCKING 0x0 ;  /* 0x0000000000007b1d */ /* 0x000fec0000010000 */
[----:B------:R-:W2:Y:S02]  /*0480*/  LDG.E R15, desc[UR18][R6.64+-0x30] ;  /* 0xffffd012060f7981 */ /* 0x000ea4000c1e1900 */
[----:B------:R-:W0:Y:S01]  /*0490*/  S2UR UR7, SR_CgaCtaId ;  /* 0x00000000000779c3 */ /* 0x000e220000008800 */
[----:B------:R-:W-:Y:S01]  /*04a0*/  UMOV UR4, 0x400 ;  /* 0x0000040000047882 */ /* 0x000fe20000000000 */
[----:B------:R-:W-:Y:S01]  /*04b0*/  BSSY.RECONVERGENT B0, `(.L_x_4) ;  /* 0x000000a000007945 */ /* 0x000fe20003800200 */
[----:B------:R-:W2:Y:S01]  /*04c0*/  LDS R16, [R0] ;  /* 0x0000000000107984 */ /* 0x000ea20000000800 */
[----:B------:R-:W-:-:S04]  /*04d0*/  UIADD3 UR6, UPT, UPT, UR4, 0x60, URZ ;  /* 0x0000006004067890 */ /* 0x000fc8000fffe0ff */
[----:B0-----:R-:W-:Y:S01]  /*04e0*/  ULEA UR6, UR7, UR6, 0x18 ;  /* 0x0000000607067291 */ /* 0x001fe2000f8ec0ff */
[----:B--2---:R-:W-:-:S11]  /*04f0*/  FMUL R17, R15, R16 ;  /* 0x000000100f117220 */ /* 0x004fd60000400000 */
.L_x_5:
[----:B------:R-:W0:Y:S01]  /*0500*/  LDS R14, [UR6] ;  /* 0x00000006ff0e7984 */ /* 0x000e220008000800 */
[----:B------:R-:W-:Y:S01]  /*0510*/  MOV R13, UR6 ;  /* 0x00000006000d7c02 */ /* 0x000fe20008000f00 */
[----:B0-----:R-:W-:-:S05]  /*0520*/  FADD R15, R17, R14 ;  /* 0x0000000e110f7221 */ /* 0x001fca0000000000 */
[----:B------:R-:W0:Y:S02]  /*0530*/  ATOMS.CAST.SPIN P0, [R13], R14, R15 ;  /* 0x0000000e0d00758d */ /* 0x000e24000180000f */
[----:B0-----:R-:W-:Y:S05]  /*0540*/  @!P0 BRA `(.L_x_5) ;  /* 0xfffffffc00ec8947 */ /* 0x001fea000383ffff */
[----:B------:R-:W-:Y:S05]  /*0550*/  BSYNC.RECONVERGENT B0 ;  /* 0x0000000000007941 */ /* 0x000fea0003800200 */
.L_x_4:
[----:B------:R-:W2:Y:S01]  /*0560*/  LDG.E R16, desc[UR18][R8.64+-0x4] ;  /* 0xfffffc1208107981 */ /* 0x000ea2000c1e1900 */
[----:B------:R-:W-:-:S09]  /*0570*/  ULEA UR16, UR7, UR4, 0x18 ;  /* 0x0000000407107291 */ /* 0x000fd2000f8ec0ff */
[----:B------:R-:W2:Y:S02]  /*0580*/  LDS R13, [UR16+0x60] ;  /* 0x00006010ff0d7984 */ /* 0x000ea40008000800 */
[----:B--2---:R-:W-:-:S05]  /*0590*/  FMUL R13, R16, R13 ;  /* 0x0000000d100d7220 */ /* 0x004fca0000400000 */
[----:B------:R-:W-:Y:S02]  /*05a0*/  FSETP.GEU.AND P0, PT, R13, 1, PT ;  /* 0x3f8000000d00780b */ /* 0x000fe40003f0e000 */
[----:B------:R-:W0:Y:S11]  /*05b0*/  LDS R13, [R0] ;  /* 0x00000000000d7984 */ /* 0x000e360000000800 */
[----:B------:R-:W2:Y:S01]  /*05c0*/  @!P0 LDG.E R15, desc[UR18][R6.64+-0x30] ;  /* 0xffffd012060f8981 */ /* 0x000ea2000c1e1900 */
[----:B------:R-:W1:Y:S02]  /*05d0*/  @!P0 LDC R17, c[0x0][0x398] ;  /* 0x0000e600ff118b82 */ /* 0x000e640000000800 */
[----:B-1----:R-:W-:Y:S01]  /*05e0*/  @!P0 FMUL R16, R16, R17 ;  /* 0x0000001110108220 */ /* 0x002fe20000400000 */
[----:B0-----:R-:W-:-:S03]  /*05f0*/  @P0 MOV R14, R13 ;  /* 0x0000000d000e0202 */ /* 0x001fc60000000f00 */
[----:B--2---:R-:W-:-:S05]  /*0600*/  @!P0 FFMA R14, -R16, R15, R13 ;  /* 0x0000000f100e8223 */ /* 0x004fca000000010d */
[----:B------:R-:W-:Y:S04]  /*0610*/  STS [R5], R14 ;  /* 0x0000000e05007388 */ /* 0x000fe80000000800 */
[----:B------:R-:W0:Y:S02]  /*0620*/  LDS R16, [R4] ;  /* 0x0000000004107984 */ /* 0x000e240000000800 */
[----:B0-----:R-:W-:-:S05]  /*0630*/  FFMA R13, -R16, UR5, R13 ;  /* 0x00000005100d7c23 */ /* 0x001fca000800010d */
[----:B------:R-:W-:Y:S01]  /*0640*/  STS [R0], R13 ;  /* 0x0000000d00007388 */ /* 0x000fe20000000800 */
[----:B------:R-:W-:Y:S06]  /*0650*/  BAR.SYNC.DEFER_BLOCKING 0x0 ;  /* 0x0000000000007b1d */ /* 0x000fec0000010000 */
[----:B------:R-:W2:Y:S01]  /*0660*/  LDG.E R15, desc[UR18][R6.64] ;  /* 0x00000012060f7981 */ /* 0x000ea2000c1e1900 */
[----:B------:R-:W-:Y:S03]  /*0670*/  BSSY.RECONVERGENT B0, `(.L_x_6) ;  /* 0x0000008000007945 */ /* 0x000fe60003800200 */
[----:B------:R-:W2:Y:S02]  /*0680*/  LDS R16, [R0] ;  /* 0x0000000000107984 */ /* 0x000ea40000000800 */
[----:B--2---:R-:W-:-:S07]  /*0690*/  FMUL R17, R15, R16 ;  /* 0x000000100f117220 */ /* 0x004fce0000400000 */
.L_x_7:
[----:B------:R-:W0:Y:S01]  /*06a0*/  LDS R14, [UR6] ;  /* 0x00000006ff0e7984 */ /* 0x000e220008000800 */
[----:B------:R-:W-:Y:S01]  /*06b0*/  MOV R13, UR6 ;  /* 0x00000006000d7c02 */ /* 0x000fe20008000f00 */
[----:B0-----:R-:W-:-:S05]  /*06c0*/  FADD R15, R17, R14 ;  /* 0x0000000e110f7221 */ /* 0x001fca0000000000 */
[----:B------:R-:W0:Y:S02]  /*06d0*/  ATOMS.CAST.SPIN P0, [R13], R14, R15 ;  /* 0x0000000e0d00758d */ /* 0x000e24000180000f */
[----:B0-----:R-:W-:Y:S05]  /*06e0*/  @!P0 BRA `(.L_x_7) ;  /* 0xfffffffc00ec8947 */ /* 0x001fea000383ffff */
[----:B------:R-:W-:Y:S05]  /*06f0*/  BSYNC.RECONVERGENT B0 ;  /* 0x0000000000007941 */ /* 0x000fea0003800200 */
.L_x_6:
[----:B------:R-:W2:Y:S04]  /*0700*/  LDG.E R16, desc[UR18][R8.64] ;  /* 0x0000001208107981 */ /* 0x000ea8000c1e1900 */
        /* <DEDUP_REMOVED lines=18> */
.L_x_9:
[----:B------:R-:W0:Y:S01]  /*0830*/  LDS R14, [UR6] ;  /* 0x00000006ff0e7984 */ /* 0x000e220008000800 */
[----:B------:R-:W-:Y:S01]  /*0840*/  MOV R13, UR6 ;  /* 0x00000006000d7c02 */ /* 0x000fe20008000f00 */
[----:B0-----:R-:W-:-:S05]  /*0850*/  FADD R15, R17, R14 ;  /* 0x0000000e110f7221 */ /* 0x001fca0000000000 */
[----:B------:R-:W0:Y:S02]  /*0860*/  ATOMS.CAST.SPIN P0, [R13], R14, R15 ;  /* 0x0000000e0d00758d */ /* 0x000e24000180000f */
[----:B0-----:R-:W-:Y:S05]  /*0870*/  @!P0 BRA `(.L_x_9) ;  /* 0xfffffffc00ec8947 */ /* 0x001fea000383ffff */
[----:B------:R-:W-:Y:S05]  /*0880*/  BSYNC.RECONVERGENT B0 ;  /* 0x0000000000007941 */ /* 0x000fea0003800200 */
.L_x_8:
[----:B------:R-:W2:Y:S04]  /*0890*/  LDG.E R16, desc[UR18][R8.64+0x4] ;  /* 0x0000041208107981 */ /* 0x000ea8000c1e1900 */
[----:B------:R-:W2:Y:S02]  /*08a0*/  LDS R13, [UR16+0x60] ;  /* 0x00006010ff0d7984 */ /* 0x000ea40008000800 */
[----:B--2---:R-:W-:-:S05]  /*08b0*/  FMUL R13, R16, R13 ;  /* 0x0000000d100d7220 */ /* 0x004fca0000400000 */
[----:B------:R-:W-:Y:S02]  /*08c0*/  FSETP.GEU.AND P0, PT, R13, 1, PT ;  /* 0x3f8000000d00780b */ /* 0x000fe40003f0e000 */
[----:B------:R-:W0:Y:S11]  /*08d0*/  LDS R13, [R0] ;  /* 0x00000000000d7984 */ /* 0x000e360000000800 */
[----:B------:R-:W2:Y:S01]  /*08e0*/  @!P0 LDG.E R6, desc[UR18][R6.64+0x30] ;  /* 0x0000301206068981 */ /* 0x000ea2000c1e1900 */
[----:B------:R-:W1:Y:S01]  /*08f0*/  @!P0 LDC R15, c[0x0][0x398] ;  /* 0x0000e600ff0f8b82 */ /* 0x000e620000000800 */
[----:B------:R-:W-:Y:S01]  /*0900*/  UIADD3 UR12, UPT, UPT, UR12, 0x4, URZ ;  /* 0x000000040c0c7890 */ /* 0x000fe2000fffe0ff */
[----:B------:R-:W-:-:S03]  /*0910*/  IADD3 R12, PT, PT, R12, 0x30, RZ ;  /* 0x000000300c0c7810 */ /* 0x000fc60007ffe0ff */
[----:B------:R-:W-:Y:S01]  /*0920*/  UISETP.NE.AND UP0, UPT, UR12, URZ, UPT ;  /* 0x000000ff0c00728c */ /* 0x000fe2000bf05270 */
[----:B-1----:R-:W-:Y:S01]  /*0930*/  @!P0 FMUL R16, R16, R15 ;  /* 0x0000000f10108220 */ /* 0x002fe20000400000 */
[----:B0-----:R-:W-:-:S03]  /*0940*/  @P0 MOV R14, R13 ;  /* 0x0000000d000e0202 */ /* 0x001fc60000000f00 */
[----:B--2---:R-:W-:Y:S01]  /*0950*/  @!P0 FFMA R14, -R16, R6, R13 ;  /* 0x00000006100e8223 */ /* 0x004fe2000000010d */
[----:B------:R-:W-:-:S04]  /*0960*/  IADD3 R15, P0, PT, R8, 0x10, RZ ;  /* 0x00000010080f7810 */ /* 0x000fc80007f1e0ff */
[----:B------:R-:W-:Y:S04]  /*0970*/  STS [R5], R14 ;  /* 0x0000000e05007388 */ /* 0x000fe80000000800 */
[----:B------:R-:W0:Y:S02]  /*0980*/  LDS R16, [R4] ;  /* 0x0000000004107984 */ /* 0x000e240000000800 */
[----:B0-----:R-:W-:Y:S01]  /*0990*/  FFMA R13, -R16, UR5, R13 ;  /* 0x00000005100d7c23 */ /* 0x001fe2000800010d */
[----:B------:R-:W-:-:S04]  /*09a0*/  IADD3.X R16, PT, PT, RZ, R9, RZ, P0, !PT ;  /* 0x00000009ff107210 */ /* 0x000fc800007fe4ff */
[----:B------:R0:W-:Y:S01]  /*09b0*/  STS [R0], R13 ;  /* 0x0000000d00007388 */ /* 0x0001e20000000800 */
[----:B------:R-:W-:Y:S06]  /*09c0*/  BAR.SYNC.DEFER_BLOCKING 0x0 ;  /* 0x0000000000007b1d */ /* 0x000fec0000010000 */
[----:B------:R-:W-:Y:S05]  /*09d0*/  BRA.U UP0, `(.L_x_10) ;  /* 0xfffffff9002c7547 */ /* 0x000fea000b83ffff */
.L_x_1:
[----:B------:R-:W-:-:S09]  /*09e0*/  UISETP.NE.AND UP0, UPT, UR17, URZ, UPT ;  /* 0x000000ff1100728c */ /* 0x000fd2000bf05270 */
[----:B------:R-:W-:Y:S05]  /*09f0*/  BRA.U !UP0, `(.L_x_0) ;  /* 0x0000000108a07547 */ /* 0x000fea000b800000 */
[----:B------:R-:W1:Y:S01]  /*0a00*/  LDC.64 R8, c[0x0][0x388] ;  /* 0x0000e200ff087b82 */ /* 0x000e620000000a00 */
[----:B------:R-:W-:Y:S01]  /*0a10*/  UIADD3 UR5, UPT, UPT, UR4, 0x60, URZ ;  /* 0x0000006004057890 */ /* 0x000fe2000fffe0ff */
[C---:B------:R-:W-:Y:S01]  /*0a20*/  IMAD R10, R11.reuse, 0xc, R10 ;  /* 0x0000000c0b0a7824 */ /* 0x040fe200078e020a */
[----:B------:R-:W-:Y:S02]  /*0a30*/  UIADD3 UR6, UPT, UPT, -UR17, URZ, URZ ;  /* 0x000000ff11067290 */ /* 0x000fe4000fffe1ff */
[----:B------:R-:W-:Y:S01]  /*0a40*/  ULEA UR5, UR7, UR5, 0x18 ;  /* 0x0000000507057291 */ /* 0x000fe2000f8ec0ff */
[----:B-1----:R-:W-:-:S11]  /*0a50*/  IMAD.WIDE.U32 R8, R11, 0x4, R8 ;  /* 0x000000040b087825 */ /* 0x002fd600078e0008 */
.L_x_13:
[----:B-1----:R-:W1:Y:S01]  /*0a60*/  LDC.64 R6, c[0x0][0x380] ;  /* 0x0000e000ff067b82 */ /* 0x002e620000000a00 */
[----:B------:R-:W2:Y:S01]  /*0a70*/  LDS R12, [R0] ;  /* 0x00000000000c7984 */ /* 0x000ea20000000800 */
[----:B-1----:R-:W-:-:S05]  /*0a80*/  IMAD.WIDE R6, R10, 0x4, R6 ;  /* 0x000000040a067825 */ /* 0x002fca00078e0206 */
[----:B------:R-:W2:Y:S01]  /*0a90*/  LDG.E R11, desc[UR18][R6.64] ;  /* 0x00000012060b7981 */ /* 0x000ea2000c1e1900 */
[----:B------:R-:W-:Y:S01]  /*0aa0*/  BSSY.RECONVERGENT B0, `(.L_x_11) ;  /* 0x0000007000007945 */ /* 0x000fe20003800200 */
[----:B--2---:R-:W-:-:S07]  /*0ab0*/  FMUL R11, R11, R12 ;  /* 0x0000000c0b0b7220 */ /* 0x004fce0000400000 */
.L_x_12:
[----:B------:R-:W0:Y:S01]  /*0ac0*/  LDS R12, [UR5] ;  /* 0x00000005ff0c7984 */ /* 0x000e220008000800 */
[----:B------:R-:W-:Y:S01]  /*0ad0*/  MOV R14, UR5 ;  /* 0x00000005000e7c02 */ /* 0x000fe20008000f00 */
[----:B0-----:R-:W-:-:S05]  /*0ae0*/  FADD R13, R11, R12 ;  /* 0x0000000c0b0d7221 */ /* 0x001fca0000000000 */
[----:B------:R-:W0:Y:S02]  /*0af0*/  ATOMS.CAST.SPIN P0, [R14], R12, R13 ;  /* 0x0000000c0e00758d */ /* 0x000e24000180000d */
[----:B0-----:R-:W-:Y:S05]  /*0b00*/  @!P0 BRA `(.L_x_12) ;  /* 0xfffffffc00ec8947 */ /* 0x001fea000383ffff */
[----:B------:R-:W-:Y:S05]  /*0b10*/  BSYNC.RECONVERGENT B0 ;  /* 0x0000000000007941 */ /* 0x000fea0003800200 */
.L_x_11:
[----:B------:R-:W2:Y:S01]  /*0b20*/  LDG.E R14, desc[UR18][R8.64] ;  /* 0x00000012080e7981 */ /* 0x000ea2000c1e1900 */
[----:B------:R-:W0:Y:S03]  /*0b30*/  LDCU UR8, c[0x0][0x39c] ;  /* 0x00007380ff0877ac */ /* 0x000e260008000800 */
[----:B------:R-:W2:Y:S02]  /*0b40*/  LDS R11, [UR16+0x60] ;  /* 0x00006010ff0b7984 */ /* 0x000ea40008000800 */
[----:B--2---:R-:W-:-:S05]  /*0b50*/  FMUL R11, R14, R11 ;  /* 0x0000000b0e0b7220 */ /* 0x004fca0000400000 */
[----:B------:R-:W-:Y:S02]  /*0b60*/  FSETP.GEU.AND P0, PT, R11, 1, PT ;  /* 0x3f8000000b00780b */ /* 0x000fe40003f0e000 */
[----:B------:R-:W1:Y:S11]  /*0b70*/  LDS R11, [R0] ;  /* 0x00000000000b7984 */ /* 0x000e760000000800 */
[----:B------:R-:W2:Y:S01]  /*0b80*/  @!P0 LDG.E R6, desc[UR18][R6.64] ;  /* 0x0000001206068981 */ /* 0x000ea2000c1e1900 */
[----:B------:R-:W3:Y:S01]  /*0b90*/  @!P0 LDC R13, c[0x0][0x398] ;  /* 0x0000e600ff0d8b82 */ /* 0x000ee20000000800 */
[----:B------:R-:W-:Y:S01]  /*0ba0*/  UIADD3 UR6, UPT, UPT, UR6, 0x1, URZ ;  /* 0x0000000106067890 */ /* 0x000fe2000fffe0ff */
[----:B------:R-:W-:-:S03]  /*0bb0*/  IADD3 R10, PT, PT, R10, 0xc, RZ ;  /* 0x0000000c0a0a7810 */ /* 0x000fc60007ffe0ff */
[----:B------:R-:W-:Y:S01]  /*0bc0*/  UISETP.NE.AND UP0, UPT, UR6, URZ, UPT ;  /* 0x000000ff0600728c */ /* 0x000fe2000bf05270 */
[----:B---3--:R-:W-:Y:S01]  /*0bd0*/  @!P0 FMUL R14, R14, R13 ;  /* 0x0000000d0e0e8220 */ /* 0x008fe20000400000 */
[----:B-1----:R-:W-:-:S03]  /*0be0*/  @P0 MOV R12, R11 ;  /* 0x0000000b000c0202 */ /* 0x002fc60000000f00 */
[----:B--2---:R-:W-:Y:S01]  /*0bf0*/  @!P0 FFMA R12, -R14, R6, R11 ;  /* 0x000000060e0c8223 */ /* 0x004fe2000000010b */
[----:B------:R-:W-:-:S04]  /*0c00*/  IADD3 R8, P0, PT, R8, 0x4, RZ ;  /* 0x0000000408087810 */ /* 0x000fc80007f1e0ff */
[----:B------:R-:W-:Y:S01]  /*0c10*/  STS [R5], R12 ;  /* 0x0000000c05007388 */ /* 0x000fe20000000800 */
[----:B------:R-:W-:-:S03]  /*0c20*/  IADD3.X R9, PT, PT, RZ, R9, RZ, P0, !PT ;  /* 0x00000009ff097210 */ /* 0x000fc600007fe4ff */
[----:B------:R-:W0:Y:S02]  /*0c30*/  LDS R14, [R4] ;  /* 0x00000000040e7984 */ /* 0x000e240000000800 */
[----:B0-----:R-:W-:-:S05]  /*0c40*/  FFMA R11, -R14, UR8, R11 ;  /* 0x000000080e0b7c23 */ /* 0x001fca000800010b */
[----:B------:R1:W-:Y:S01]  /*0c50*/  STS [R0], R11 ;  /* 0x0000000b00007388 */ /* 0x0003e20000000800 */
[----:B------:R-:W-:Y:S06]  /*0c60*/  BAR.SYNC.DEFER_BLOCKING 0x0 ;  /* 0x0000000000007b1d */ /* 0x000fec0000010000 */
[----:B------:R-:W-:Y:S05]  /*0c70*/  BRA.U UP0, `(.L_x_13) ;  /* 0xfffffffd00787547 */ /* 0x000fea000b83ffff */
.L_x_0:
[----:B------:R-:W-:Y:S06]  /*0c80*/  BAR.SYNC.DEFER_BLOCKING 0x0 ;  /* 0x0000000000007b1d */ /* 0x000fec0000010000 */
[----:B0-----:R-:W0:Y:S04]  /*0c90*/  LDS R5, [R0] ;  /* 0x0000000000057984 */ /* 0x001e280000000800 */
[----:B0-----:R-:W-:Y:S01]  /*0ca0*/  STG.E desc[UR18][R2.64], R5 ;  /* 0x0000000502007986 */ /* 0x001fe2000c101912 */
[----:B------:R-:W-:Y:S05]  /*0cb0*/  EXIT ;  /* 0x000000000000794d */ /* 0x000fea0003800000 */
.L_x_14:
[----:B------:R-:W-:-:S00]  /*0cc0*/  BRA `(.L_x_14) ;  /* 0xfffffffc00fc7947 */ /* 0x000fc0000383ffff */
[----:B------:R-:W-:-:S00]  /*0cd0*/  NOP ;  /* 0x0000000000007918 */ /* 0x000fc00000000000 */
        /* <DEDUP_REMOVED lines=10> */
.L_x_15:


//--------------------- .nv.shared._Z3sgdPfS_S_ffi --------------------------
	.section	.nv.shared._Z3sgdPfS_S_ffi,"aw",@nobits
	.sectionflags	@""
	.align	4
.nv.shared._Z3sgdPfS_S_ffi:
	.zero		1124


//--------------------- .nv.shared.reserved.0     --------------------------
	.section	.nv.shared.reserved.0,"aw",@nobits
	.weak		__nv_reservedSMEM_offset_0_alias
	.size		__nv_reservedSMEM_offset_0_alias, 0, 64
	.other		__nv_reservedSMEM_offset_0_alias,@"STO_CUDA_RESERVED_SHARED STV_DEFAULT"
__nv_reservedSMEM_offset_0_alias:
	.zero		0
	.zero		64


//--------------------- .nv.constant0._Z3sgdPfS_S_ffi --------------------------
	.section	.nv.constant0._Z3sgdPfS_S_ffi,"a",@progbits
	.sectionflags	@""
	.align	4
.nv.constant0._Z3sgdPfS_S_ffi:
	.zero		932


//--------------------- SYMBOLS --------------------------

	.type		.nv.reservedSmem.offset0,@object
	.size		.nv.reservedSmem.offset0,0x4
	.type		.nv.reservedSmem.cap,@object
	.size		.nv.reservedSmem.cap,0x4
